//
// Generated by NVIDIA NVVM Compiler
//
// Compiler Build ID: CL-36424714
// Cuda compilation tools, release 13.0, V13.0.88
// Based on NVVM 20.0.0
//

.version 9.0
.target sm_100
.address_size 64

	// .globl	_ZN8kernel_533sum_with_thread_wide_memcpy_asyncEPfmS0_
.func _ZN8kernel_514copy_to_sharedEPA9_6float4Pv
(
	.param .b64 _ZN8kernel_514copy_to_sharedEPA9_6float4Pv_param_0
)
;
.extern .func __assertfail
(
	.param .b64 __assertfail_param_0,
	.param .b64 __assertfail_param_1,
	.param .b32 __assertfail_param_2,
	.param .b64 __assertfail_param_3,
	.param .b64 __assertfail_param_4
)
;
.global .align 1 .b8 __unnamed_1[82] = {118, 111, 105, 100, 32, 107, 101, 114, 110, 101, 108, 95, 53, 58, 58, 115, 117, 109, 95, 119, 105, 116, 104, 95, 116, 104, 114, 101, 97, 100, 95, 119, 105, 100, 101, 95, 109, 101, 109, 99, 112, 121, 95, 97, 115, 121, 110, 99, 40, 102, 108, 111, 97, 116, 32, 42, 44, 32, 117, 110, 115, 105, 103, 110, 101, 100, 32, 108, 111, 110, 103, 44, 32, 102, 108, 111, 97, 116, 32, 42, 41};
.shared .align 16 .b8 _ZZN8kernel_533sum_with_thread_wide_memcpy_asyncEPfmS0_E12sharedTile2D[1152];
// _ZZN8kernel_533sum_with_thread_wide_memcpy_asyncEPfmS0_E10sharedTile has been demoted
.global .align 1 .b8 $str[25] = {110, 32, 37, 32, 66, 76, 79, 67, 75, 95, 84, 73, 76, 69, 95, 83, 73, 90, 69, 32, 61, 61, 32, 48};
.global .align 1 .b8 $str$1[27] = {47, 116, 109, 112, 47, 115, 97, 115, 115, 95, 99, 117, 95, 107, 99, 121, 111, 116, 115, 97, 106, 47, 107, 46, 99, 117};

.visible .entry _ZN8kernel_533sum_with_thread_wide_memcpy_asyncEPfmS0_(
	.param .u64 .ptr .align 1 _ZN8kernel_533sum_with_thread_wide_memcpy_asyncEPfmS0__param_0,
	.param .u64 _ZN8kernel_533sum_with_thread_wide_memcpy_asyncEPfmS0__param_1,
	.param .u64 .ptr .align 1 _ZN8kernel_533sum_with_thread_wide_memcpy_asyncEPfmS0__param_2
)
{
	.reg .pred 	%p<19>;
	.reg .b32 	%r<64>;
	.reg .b32 	%f<111>;
	.reg .b64 	%rd<66>;
	// demoted variable
	.shared .align 4 .b8 _ZZN8kernel_533sum_with_thread_wide_memcpy_asyncEPfmS0_E10sharedTile[512];
	ld.param.u64 	%rd34, [_ZN8kernel_533sum_with_thread_wide_memcpy_asyncEPfmS0__param_0];
	ld.param.u64 	%rd36, [_ZN8kernel_533sum_with_thread_wide_memcpy_asyncEPfmS0__param_1];
	ld.param.u64 	%rd35, [_ZN8kernel_533sum_with_thread_wide_memcpy_asyncEPfmS0__param_2];
	mov.u32 	%r1, %ctaid.x;
	shl.b32 	%r20, %r1, 7;
	cvt.u64.u32 	%rd1, %r20;
	add.s64 	%rd37, %rd1, 128;
	min.u64 	%rd2, %rd37, %rd36;
	and.b64  	%rd38, %rd36, 127;
	setp.eq.s64 	%p1, %rd38, 0;
	@%p1 bra 	$L__BB0_2;
	mov.u64 	%rd39, $str;
	cvta.global.u64 	%rd40, %rd39;
	mov.u64 	%rd41, $str$1;
	cvta.global.u64 	%rd42, %rd41;
	mov.u64 	%rd43, __unnamed_1;
	cvta.global.u64 	%rd44, %rd43;
	{ // callseq 0, 0
	.param .b64 param0;
	st.param.b64 	[param0], %rd40;
	.param .b64 param1;
	st.param.b64 	[param1], %rd42;
	.param .b32 param2;
	st.param.b32 	[param2], 64;
	.param .b64 param3;
	st.param.b64 	[param3], %rd44;
	.param .b64 param4;
	st.param.b64 	[param4], 1;
	call.uni 
	__assertfail, 
	(
	param0, 
	param1, 
	param2, 
	param3, 
	param4
	);
	} // callseq 0
$L__BB0_2:
	shl.b64 	%rd45, %rd1, 2;
	add.s64 	%rd46, %rd34, %rd45;
	{ // callseq 1, 0
	.param .b64 param0;
	st.param.b64 	[param0], %rd46;
	call.uni 
	_ZN8kernel_514copy_to_sharedEPA9_6float4Pv, 
	(
	param0
	);
	} // callseq 1
	bar.sync 	0;
	mov.u32 	%r2, %tid.x;
	setp.gt.u32 	%p2, %r2, 31;
	shl.b32 	%r21, %r2, 4;
	mov.u32 	%r22, _ZZN8kernel_533sum_with_thread_wide_memcpy_asyncEPfmS0_E10sharedTile;
	add.s32 	%r3, %r22, %r21;
	@%p2 bra 	$L__BB0_4;
	shr.u32 	%r23, %r2, 2;
	mov.u32 	%r24, _ZZN8kernel_533sum_with_thread_wide_memcpy_asyncEPfmS0_E12sharedTile2D;
	mad.lo.s32 	%r25, %r23, 144, %r24;
	and.b32  	%r27, %r21, 48;
	add.s32 	%r28, %r25, %r27;
	ld.shared.v4.f32 	{%f21, %f22, %f23, %f24}, [%r28];
	st.shared.v4.f32 	[%r3], {%f21, %f22, %f23, %f24};
$L__BB0_4:
	bar.sync 	0;
	cvt.u64.u32 	%rd47, %r2;
	add.s64 	%rd59, %rd1, %rd47;
	setp.ge.u64 	%p3, %rd59, %rd2;
	mov.f32 	%f101, 0f00000000;
	@%p3 bra 	$L__BB0_14;
	mov.u32 	%r29, %ntid.x;
	cvt.u64.u32 	%rd4, %r29;
	add.s64 	%rd48, %rd59, %rd4;
	max.u64 	%rd49, %rd2, %rd48;
	setp.lt.u64 	%p4, %rd48, %rd2;
	selp.u64 	%rd5, 1, 0, %p4;
	add.s64 	%rd50, %rd48, %rd5;
	sub.s64 	%rd6, %rd49, %rd50;
	and.b64  	%rd51, %rd6, -4294967296;
	setp.ne.s64 	%p5, %rd51, 0;
	@%p5 bra 	$L__BB0_7;
	cvt.u32.u64 	%r30, %rd4;
	cvt.u32.u64 	%r31, %rd6;
	div.u32 	%r32, %r31, %r30;
	cvt.u64.u32 	%rd56, %r32;
	bra.uni 	$L__BB0_8;
$L__BB0_7:
	div.u64 	%rd56, %rd6, %rd4;
$L__BB0_8:
	add.s64 	%rd10, %rd56, %rd5;
	and.b64  	%rd52, %rd10, 3;
	setp.eq.s64 	%p6, %rd52, 3;
	mov.f32 	%f101, 0f00000000;
	@%p6 bra 	$L__BB0_11;
	cvt.u32.u64 	%r33, %rd4;
	shl.b32 	%r34, %r2, 2;
	add.s32 	%r60, %r22, %r34;
	shl.b32 	%r5, %r33, 2;
	add.s64 	%rd53, %rd10, 1;
	and.b64  	%rd57, %rd53, 3;
	mov.f32 	%f101, 0f00000000;
$L__BB0_10:
	.pragma "nounroll";
	ld.shared.f32 	%f29, [%r60];
	add.f32 	%f101, %f101, %f29;
	add.s64 	%rd59, %rd59, %rd4;
	add.s32 	%r60, %r60, %r5;
	add.s64 	%rd57, %rd57, -1;
	setp.ne.s64 	%p7, %rd57, 0;
	@%p7 bra 	$L__BB0_10;
$L__BB0_11:
	setp.lt.u64 	%p8, %rd10, 3;
	@%p8 bra 	$L__BB0_14;
	cvt.u32.u64 	%r36, %rd4;
	shl.b64 	%rd17, %rd4, 2;
	shl.b32 	%r8, %r36, 2;
	cvt.u32.u64 	%r37, %rd59;
	shl.b32 	%r38, %r37, 2;
	shl.b32 	%r39, %r1, 9;
	sub.s32 	%r40, %r38, %r39;
	add.s32 	%r61, %r22, %r40;
	shl.b32 	%r10, %r36, 4;
	shl.b32 	%r11, %r36, 3;
	mul.lo.s32 	%r12, %r36, 12;
$L__BB0_13:
	ld.shared.f32 	%f30, [%r61];
	add.f32 	%f31, %f101, %f30;
	add.s32 	%r42, %r61, %r8;
	ld.shared.f32 	%f32, [%r42];
	add.f32 	%f33, %f31, %f32;
	add.s32 	%r43, %r61, %r11;
	ld.shared.f32 	%f34, [%r43];
	add.f32 	%f35, %f33, %f34;
	add.s32 	%r44, %r61, %r12;
	ld.shared.f32 	%f36, [%r44];
	add.f32 	%f101, %f35, %f36;
	add.s64 	%rd59, %rd59, %rd17;
	add.s32 	%r61, %r61, %r10;
	setp.lt.u64 	%p9, %rd59, %rd2;
	@%p9 bra 	$L__BB0_13;
$L__BB0_14:
	bar.sync 	0;
	mad.lo.s32 	%r45, %r2, -12, %r3;
	st.shared.f32 	[%r45], %f101;
	bar.sync 	0;
	setp.ne.s32 	%p10, %r2, 0;
	@%p10 bra 	$L__BB0_28;
	mov.u32 	%r46, %ntid.x;
	cvt.u64.u32 	%rd20, %r46;
	and.b64  	%rd21, %rd20, 15;
	setp.lt.u32 	%p11, %r46, 16;
	mov.f32 	%f110, 0f00000000;
	mov.b64 	%rd63, 0;
	@%p11 bra 	$L__BB0_18;
	add.s32 	%r62, %r22, 32;
	and.b64  	%rd63, %rd20, 2032;
	mov.f32 	%f110, 0f00000000;
	mov.u64 	%rd61, %rd63;
$L__BB0_17:
	.pragma "nounroll";
	ld.shared.f32 	%f40, [%r62+-32];
	add.f32 	%f41, %f110, %f40;
	ld.shared.f32 	%f42, [%r62+-28];
	add.f32 	%f43, %f41, %f42;
	ld.shared.f32 	%f44, [%r62+-24];
	add.f32 	%f45, %f43, %f44;
	ld.shared.f32 	%f46, [%r62+-20];
	add.f32 	%f47, %f45, %f46;
	ld.shared.f32 	%f48, [%r62+-16];
	add.f32 	%f49, %f47, %f48;
	ld.shared.f32 	%f50, [%r62+-12];
	add.f32 	%f51, %f49, %f50;
	ld.shared.f32 	%f52, [%r62+-8];
	add.f32 	%f53, %f51, %f52;
	ld.shared.f32 	%f54, [%r62+-4];
	add.f32 	%f55, %f53, %f54;
	ld.shared.f32 	%f56, [%r62];
	add.f32 	%f57, %f55, %f56;
	ld.shared.f32 	%f58, [%r62+4];
	add.f32 	%f59, %f57, %f58;
	ld.shared.f32 	%f60, [%r62+8];
	add.f32 	%f61, %f59, %f60;
	ld.shared.f32 	%f62, [%r62+12];
	add.f32 	%f63, %f61, %f62;
	ld.shared.f32 	%f64, [%r62+16];
	add.f32 	%f65, %f63, %f64;
	ld.shared.f32 	%f66, [%r62+20];
	add.f32 	%f67, %f65, %f66;
	ld.shared.f32 	%f68, [%r62+24];
	add.f32 	%f69, %f67, %f68;
	ld.shared.f32 	%f70, [%r62+28];
	add.f32 	%f110, %f69, %f70;
	add.s64 	%rd61, %rd61, -16;
	add.s32 	%r62, %r62, 64;
	setp.ne.s64 	%p12, %rd61, 0;
	@%p12 bra 	$L__BB0_17;
$L__BB0_18:
	setp.eq.s64 	%p13, %rd21, 0;
	@%p13 bra 	$L__BB0_27;
	and.b64  	%rd26, %rd20, 7;
	setp.lt.u64 	%p14, %rd21, 8;
	@%p14 bra 	$L__BB0_21;
	cvt.u32.u64 	%r49, %rd63;
	shl.b32 	%r50, %r49, 2;
	add.s32 	%r52, %r22, %r50;
	ld.shared.f32 	%f72, [%r52];
	add.f32 	%f73, %f110, %f72;
	ld.shared.f32 	%f74, [%r52+4];
	add.f32 	%f75, %f73, %f74;
	ld.shared.f32 	%f76, [%r52+8];
	add.f32 	%f77, %f75, %f76;
	ld.shared.f32 	%f78, [%r52+12];
	add.f32 	%f79, %f77, %f78;
	ld.shared.f32 	%f80, [%r52+16];
	add.f32 	%f81, %f79, %f80;
	ld.shared.f32 	%f82, [%r52+20];
	add.f32 	%f83, %f81, %f82;
	ld.shared.f32 	%f84, [%r52+24];
	add.f32 	%f85, %f83, %f84;
	ld.shared.f32 	%f86, [%r52+28];
	add.f32 	%f110, %f85, %f86;
	add.s64 	%rd63, %rd63, 8;
$L__BB0_21:
	setp.eq.s64 	%p15, %rd26, 0;
	@%p15 bra 	$L__BB0_27;
	and.b64  	%rd65, %rd20, 3;
	setp.lt.u64 	%p16, %rd26, 4;
	@%p16 bra 	$L__BB0_24;
	cvt.u32.u64 	%r53, %rd63;
	shl.b32 	%r54, %r53, 2;
	add.s32 	%r56, %r22, %r54;
	ld.shared.f32 	%f88, [%r56];
	add.f32 	%f89, %f110, %f88;
	ld.shared.f32 	%f90, [%r56+4];
	add.f32 	%f91, %f89, %f90;
	ld.shared.f32 	%f92, [%r56+8];
	add.f32 	%f93, %f91, %f92;
	ld.shared.f32 	%f94, [%r56+12];
	add.f32 	%f110, %f93, %f94;
	add.s64 	%rd63, %rd63, 4;
$L__BB0_24:
	setp.eq.s64 	%p17, %rd65, 0;
	@%p17 bra 	$L__BB0_27;
	cvt.u32.u64 	%r57, %rd63;
	shl.b32 	%r58, %r57, 2;
	add.s32 	%r63, %r22, %r58;
$L__BB0_26:
	.pragma "nounroll";
	ld.shared.f32 	%f95, [%r63];
	add.f32 	%f110, %f110, %f95;
	add.s32 	%r63, %r63, 4;
	add.s64 	%rd65, %rd65, -1;
	setp.ne.s64 	%p18, %rd65, 0;
	@%p18 bra 	$L__BB0_26;
$L__BB0_27:
	cvta.to.global.u64 	%rd55, %rd35;
	atom.global.add.f32 	%f96, [%rd55], %f110;
$L__BB0_28:
	ret;

}
.func _ZN8kernel_514copy_to_sharedEPA9_6float4Pv(
	.param .b64 _ZN8kernel_514copy_to_sharedEPA9_6float4Pv_param_0
)
{
	.reg .pred 	%p<2>;
	.reg .b32 	%r<8>;
	.reg .b64 	%rd<5>;

	ld.param.u64 	%rd1, [_ZN8kernel_514copy_to_sharedEPA9_6float4Pv_param_0];
	mov.u32 	%r1, %tid.x;
	setp.gt.u32 	%p1, %r1, 31;
	@%p1 bra 	$L__BB1_2;
	shr.u32 	%r3, %r1, 2;
	mov.u32 	%r4, _ZZN8kernel_533sum_with_thread_wide_memcpy_asyncEPfmS0_E12sharedTile2D;
	mad.lo.s32 	%r5, %r3, 144, %r4;
	shl.b32 	%r6, %r1, 4;
	and.b32  	%r7, %r6, 48;
	add.s32 	%r2, %r5, %r7;
	cvta.to.global.u64 	%rd3, %rd1;
	mul.wide.u32 	%rd4, %r1, 16;
	add.s64 	%rd2, %rd3, %rd4;
	// begin inline asm
	cp.async.cg.shared.global [%r2], [%rd2], 16, 16;
	// end inline asm
$L__BB1_2:
	// begin inline asm
	cp.async.commit_group;
	// end inline asm
	// begin inline asm
	cp.async.wait_group 0;
	// end inline asm
	ret;

}


// ===== COMPILED SASS (sm_100) =====

	.target	sm_100

	.elftype	@"ET_EXEC"


//--------------------- .note.nv.tkinfo           --------------------------
	.section	.note.nv.tkinfo,"",@"SHT_NOTE"
	.sectionflags	@"SHF_NOTE_NV_TKINFO"
	.tkinfo
        /*0018*/ 	.word	0x00000002
        /*0030*/ 	.string	""
        /*0030*/ 	.string	"ptxas"
        /*0030*/ 	.string	"Cuda compilation tools, release 13.0, V13.0.88"
        /*0030*/ 	.string	"Build cuda_13.0.r13.0/compiler.36424714_0"
        /*0030*/ 	.string	"-arch sm_100 -m 64 "



//--------------------- .note.nv.cuinfo           --------------------------
	.section	.note.nv.cuinfo,"",@"SHT_NOTE"
	.sectionflags	@"SHF_NOTE_NV_CUINFO"
        /*0018*/ 	.short	0x0002
        /*001a*/ 	.short	0x0064
        /*001c*/ 	.short	0x0082
	.zero		2


//--------------------- .nv.info                  --------------------------
	.section	.nv.info,"",@"SHT_CUDA_INFO"
	.align	4


	//----- nvinfo : EIATTR_REGCOUNT
	.align		4
        /*0000*/ 	.byte	0x04, 0x2f
        /*0002*/ 	.short	(.L_4 - .L_3)
	.align		4
.L_3:
        /*0004*/ 	.word	index@(_ZN8kernel_533sum_with_thread_wide_memcpy_asyncEPfmS0_)
        /*0008*/ 	.word	0x0000001c


	//----- nvinfo : EIATTR_FRAME_SIZE
	.align		4
.L_4:
        /*000c*/ 	.byte	0x04, 0x11
        /*000e*/ 	.short	(.L_6 - .L_5)
	.align		4
.L_5:
        /*0010*/ 	.word	index@($__internal_0_$__cuda_sm20_div_u64)
        /*0014*/ 	.word	0x00000000


	//----- nvinfo : EIATTR_FRAME_SIZE
	.align		4
.L_6:
        /*0018*/ 	.byte	0x04, 0x11
        /*001a*/ 	.short	(.L_8 - .L_7)
	.align		4
.L_7:
        /*001c*/ 	.word	index@($_ZN8kernel_533sum_with_thread_wide_memcpy_asyncEPfmS0_$_ZN8kernel_514copy_to_sharedEPA9_6float4Pv)
        /*0020*/ 	.word	0x00000000


	//----- nvinfo : EIATTR_FRAME_SIZE
	.align		4
.L_8:
        /*0024*/ 	.byte	0x04, 0x11
        /*0026*/ 	.short	(.L_10 - .L_9)
	.align		4
.L_9:
        /*0028*/ 	.word	index@(_ZN8kernel_533sum_with_thread_wide_memcpy_asyncEPfmS0_)
        /*002c*/ 	.word	0x00000000


	//----- nvinfo : EIATTR_MIN_STACK_SIZE
	.align		4
.L_10:
        /*0030*/ 	.byte	0x04, 0x12
        /*0032*/ 	.short	(.L_12 - .L_11)
	.align		4
.L_11:
        /*0034*/ 	.word	index@(_ZN8kernel_533sum_with_thread_wide_memcpy_asyncEPfmS0_)
        /*0038*/ 	.word	0x00000000
.L_12:


//--------------------- .nv.compat                --------------------------
	.section	.nv.compat,"",@"SHT_CUDA_COMPAT_INFO"
	.align	4
        /*0000*/ 	.byte	0x02, 0x09, 0x00, 0x00, 0x02, 0x02, 0x01, 0x00, 0x02, 0x05, 0x05, 0x00, 0x03, 0x07, 0x01, 0x01
        /*0010*/ 	.byte	0x02, 0x03, 0x00, 0x00, 0x02, 0x06, 0x01, 0x00, 0x04, 0x0b, 0x08, 0x00, 0x09, 0x00, 0x00, 0x00
        /*0020*/ 	.byte	0x00, 0x00, 0x00, 0x00


//--------------------- .nv.info._ZN8kernel_533sum_with_thread_wide_memcpy_asyncEPfmS0_ --------------------------
	.section	.nv.info._ZN8kernel_533sum_with_thread_wide_memcpy_asyncEPfmS0_,"",@"SHT_CUDA_INFO"
	.sectionflags	@""
	.align	4


	//----- nvinfo : EIATTR_CUDA_API_VERSION
	.align		4
        /*0000*/ 	.byte	0x04, 0x37
        /*0002*/ 	.short	(.L_14 - .L_13)
.L_13:
        /*0004*/ 	.word	0x00000082


	//----- nvinfo : EIATTR_KPARAM_INFO
	.align		4
.L_14:
        /*0008*/ 	.byte	0x04, 0x17
        /*000a*/ 	.short	(.L_16 - .L_15)
.L_15:
        /*000c*/ 	.word	0x00000000
        /*0010*/ 	.short	0x0002
        /*0012*/ 	.short	0x0010
        /*0014*/ 	.byte	0x00, 0xf5, 0x21, 0x00


	//----- nvinfo : EIATTR_KPARAM_INFO
	.align		4
.L_16:
        /*0018*/ 	.byte	0x04, 0x17
        /*001a*/ 	.short	(.L_18 - .L_17)
.L_17:
        /*001c*/ 	.word	0x00000000
        /*0020*/ 	.short	0x0001
        /*0022*/ 	.short	0x0008
        /*0024*/ 	.byte	0x00, 0xf0, 0x21, 0x00


	//----- nvinfo : EIATTR_KPARAM_INFO
	.align		4
.L_18:
        /*0028*/ 	.byte	0x04, 0x17
        /*002a*/ 	.short	(.L_20 - .L_19)
.L_19:
        /*002c*/ 	.word	0x00000000
        /*0030*/ 	.short	0x0000
        /*0032*/ 	.short	0x0000
        /*0034*/ 	.byte	0x00, 0xf5, 0x21, 0x00


	//----- nvinfo : EIATTR_SPARSE_MMA_MASK
	.align		4
.L_20:
        /*0038*/ 	.byte	0x03, 0x50
        /*003a*/ 	.short	0x0000


	//----- nvinfo : EIATTR_MAXREG_COUNT
	.align		4
        /*003c*/ 	.byte	0x03, 0x1b
        /*003e*/ 	.short	0x00ff


	//----- nvinfo : EIATTR_NUM_BARRIERS
	.align		4
        /*0040*/ 	.byte	0x02, 0x4c
        /*0042*/ 	.byte	0x01
	.zero		1


	//----- nvinfo : EIATTR_EXTERNS
	.align		4
        /*0044*/ 	.byte	0x04, 0x0f
        /*0046*/ 	.short	(.L_22 - .L_21)


	//   ....[0]....
	.align		4
.L_21:
        /*0048*/ 	.word	index@(__assertfail)


	//----- nvinfo : EIATTR_MERCURY_ISA_VERSION
	.align		4
.L_22:
        /*004c*/ 	.byte	0x03, 0x5f
        /*004e*/ 	.short	0x0101


	//----- nvinfo : EIATTR_VRC_CTA_INIT_COUNT
	.align		4
        /*0050*/ 	.byte	0x02, 0x4a
	.zero		1
	.zero		1


	//----- nvinfo : EIATTR_SYSCALL_OFFSETS
	.align		4
        /*0054*/ 	.byte	0x04, 0x46
        /*0056*/ 	.short	(.L_24 - .L_23)


	//   ....[0]....
.L_23:
        /*0058*/ 	.word	0x000001b0


	//----- nvinfo : EIATTR_EXIT_INSTR_OFFSETS
	.align		4
.L_24:
        /*005c*/ 	.byte	0x04, 0x1c
        /*005e*/ 	.short	(.L_26 - .L_25)


	//   ....[0]....
.L_25:
        /*0060*/ 	.word	0x00000960


	//   ....[1]....
        /*0064*/ 	.word	0x00000ed0


	//----- nvinfo : EIATTR_CRS_STACK_SIZE
	.align		4
.L_26:
        /*0068*/ 	.byte	0x04, 0x1e
        /*006a*/ 	.short	(.L_28 - .L_27)
.L_27:
        /*006c*/ 	.word	0x00000000


	//----- nvinfo : EIATTR_CBANK_PARAM_SIZE
	.align		4
.L_28:
        /*0070*/ 	.byte	0x03, 0x19
        /*0072*/ 	.short	0x0018


	//----- nvinfo : EIATTR_PARAM_CBANK
	.align		4
        /*0074*/ 	.byte	0x04, 0x0a
        /*0076*/ 	.short	(.L_30 - .L_29)
	.align		4
.L_29:
        /*0078*/ 	.word	index@(.nv.constant0._ZN8kernel_533sum_with_thread_wide_memcpy_asyncEPfmS0_)
        /*007c*/ 	.short	0x0380
        /*007e*/ 	.short	0x0018


	//----- nvinfo : EIATTR_SW_WAR
	.align		4
.L_30:
        /*0080*/ 	.byte	0x04, 0x36
        /*0082*/ 	.short	(.L_32 - .L_31)
.L_31:
        /*0084*/ 	.word	0x00000008
.L_32:


//--------------------- .nv.callgraph             --------------------------
	.section	.nv.callgraph,"",@"SHT_CUDA_CALLGRAPH"
	.align	4
	.sectionentsize	8
	.align		4
        /*0000*/ 	.word	0x00000000
	.align		4
        /*0004*/ 	.word	0xffffffff
	.align		4
        /*0008*/ 	.word	index@(_ZN8kernel_533sum_with_thread_wide_memcpy_asyncEPfmS0_)
	.align		4
        /*000c*/ 	.word	index@(__assertfail)
	.align		4
        /*0010*/ 	.word	0x00000000
	.align		4
        /*0014*/ 	.word	0xfffffffe
	.align		4
        /*0018*/ 	.word	0x00000000
	.align		4
        /*001c*/ 	.word	0xfffffffd
	.align		4
        /*0020*/ 	.word	0x00000000
	.align		4
        /*0024*/ 	.word	0xfffffffc


//--------------------- .nv.constant4             --------------------------
	.section	.nv.constant4,"a",@progbits
	.align	8
	.align		8
.nv.constant4:
        /*0000*/ 	.dword	__assertfail
	.align		8
        /*0008*/ 	.dword	__unnamed_1
	.align		8
        /*0010*/ 	.dword	$str
	.align		8
        /*0018*/ 	.dword	$str$1


//--------------------- .text._ZN8kernel_533sum_with_thread_wide_memcpy_asyncEPfmS0_ --------------------------
	.section	.text._ZN8kernel_533sum_with_thread_wide_memcpy_asyncEPfmS0_,"ax",@progbits
	.align	128
        .global         _ZN8kernel_533sum_with_thread_wide_memcpy_asyncEPfmS0_
        .type           _ZN8kernel_533sum_with_thread_wide_memcpy_asyncEPfmS0_,@function
        .size           _ZN8kernel_533sum_with_thread_wide_memcpy_asyncEPfmS0_,(.L_x_20 - _ZN8kernel_533sum_with_thread_wide_memcpy_asyncEPfmS0_)
        .other          _ZN8kernel_533sum_with_thread_wide_memcpy_asyncEPfmS0_,@"STO_CUDA_ENTRY STV_DEFAULT"
_ZN8kernel_533sum_with_thread_wide_memcpy_asyncEPfmS0_:
.text._ZN8kernel_533sum_with_thread_wide_memcpy_asyncEPfmS0_:
[----:B------:R-:W1:Y:S01]  /*0000*/  LDC R1, c[0x0][0x37c] ;  /* 0x0000df00ff017b82 */ /* 0x000e620000000800 */
[----:B------:R-:W2:Y:S07]  /*0010*/  S2R R19, SR_CTAID.X ;  /* 0x0000000000137919 */ /* 0x000eae0000002500 */
[----:B------:R-:W3:Y:S02]  /*0020*/  LDC.64 R16, c[0x0][0x388] ;  /* 0x0000e200ff107b82 */ /* 0x000ee40000000a00 */
[----:B---3--:R-:W-:Y:S01]  /*0030*/  LOP3.LUT P1, RZ, R16, 0x7f, RZ, 0xc0, !PT ;  /* 0x0000007f10ff7812 */ /* 0x008fe2000782c0ff */
[----:B--2---:R-:W-:-:S05]  /*0040*/  IMAD.SHL.U32 R18, R19, 0x80, RZ ;  /* 0x0000008013127824 */ /* 0x004fca00078e00ff */
[----:B------:R-:W-:-:S05]  /*0050*/  IADD3 R3, P0, PT, R18, 0x80, RZ ;  /* 0x0000008012037810 */ /* 0x000fca0007f1e0ff */
[----:B------:R-:W-:Y:S01]  /*0060*/  IMAD.X R0, RZ, RZ, RZ, P0 ;  /* 0x000000ffff007224 */ /* 0x000fe200000e06ff */
[----:B------:R-:W-:-:S04]  /*0070*/  ISETP.LT.U32.AND P0, PT, R3, R16, PT ;  /* 0x000000100300720c */ /* 0x000fc80003f01070 */
[----:B------:R-:W-:-:S04]  /*0080*/  ISETP.LT.U32.AND.EX P0, PT, R0, R17, PT, P0 ;  /* 0x000000110000720c */ /* 0x000fc80003f01100 */
[----:B------:R-:W-:Y:S02]  /*0090*/  SEL R17, R0, R17, P0 ;  /* 0x0000001100117207 */ /* 0x000fe40000000000 */
[----:B------:R-:W-:Y:S01]  /*00a0*/  SEL R16, R3, R16, P0 ;  /* 0x0000001003107207 */ /* 0x000fe20000000000 */
[----:B-1----:R-:W-:Y:S06]  /*00b0*/  @!P1 BRA `(.L_x_0) ;  /* 0x0000000000409947 */ /* 0x002fec0003800000 */
[----:B------:R-:W-:Y:S01]  /*00c0*/  MOV R2, 0x0 ;  /* 0x0000000000027802 */ /* 0x000fe20000000f00 */
[----:B------:R-:W1:Y:S01]  /*00d0*/  LDCU.64 UR4, c[0x4][0x10] ;  /* 0x01000200ff0477ac */ /* 0x000e620008000a00 */
[----:B------:R-:W-:Y:S02]  /*00e0*/  HFMA2 R8, -RZ, RZ, 0, 3.814697265625e-06 ;  /* 0x00000040ff087431 */ /* 0x000fe400000001ff */
[----:B------:R-:W-:Y:S01]  /*00f0*/  IMAD.MOV.U32 R12, RZ, RZ, 0x1 ;  /* 0x00000001ff0c7424 */ /* 0x000fe200078e00ff */
[----:B------:R-:W2:Y:S01]  /*0100*/  LDCU.64 UR6, c[0x4][0x18] ;  /* 0x01000300ff0677ac */ /* 0x000ea20008000a00 */
[----:B------:R-:W3:Y:S01]  /*0110*/  LDC.64 R2, c[0x4][R2] ;  /* 0x0100000002027b82 */ /* 0x000ee20000000a00 */
[----:B------:R-:W-:Y:S01]  /*0120*/  IMAD.MOV.U32 R13, RZ, RZ, RZ ;  /* 0x000000ffff0d7224 */ /* 0x000fe200078e00ff */
[----:B------:R-:W4:Y:S01]  /*0130*/  LDCU.64 UR8, c[0x4][0x8] ;  /* 0x01000100ff0877ac */ /* 0x000f220008000a00 */
[----:B-1----:R-:W-:Y:S01]  /*0140*/  MOV R4, UR4 ;  /* 0x0000000400047c02 */ /* 0x002fe20008000f00 */
[----:B------:R-:W-:-:S02]  /*0150*/  IMAD.U32 R5, RZ, RZ, UR5 ;  /* 0x00000005ff057e24 */ /* 0x000fc4000f8e00ff */
[----:B--2---:R-:W-:Y:S01]  /*0160*/  IMAD.U32 R6, RZ, RZ, UR6 ;  /* 0x00000006ff067e24 */ /* 0x004fe2000f8e00ff */
[----:B------:R-:W-:Y:S01]  /*0170*/  MOV R7, UR7 ;  /* 0x0000000700077c02 */ /* 0x000fe20008000f00 */
[----:B----4-:R-:W-:Y:S02]  /*0180*/  IMAD.U32 R10, RZ, RZ, UR8 ;  /* 0x00000008ff0a7e24 */ /* 0x010fe4000f8e00ff */
[----:B------:R-:W-:-:S07]  /*0190*/  IMAD.U32 R11, RZ, RZ, UR9 ;  /* 0x00000009ff0b7e24 */ /* 0x000fce000f8e00ff */
[----:B------:R-:W-:-:S07]  /*01a0*/  LEPC R20, `(.L_x_0) ;  /* 0x000000001014794e */ /* 0x000fce0000000000 */
[----:B---3--:R-:W-:Y:S05]  /*01b0*/  CALL.ABS.NOINC R2 ;  /* 0x0000000002007343 */ /* 0x008fea0003c00000 */
.L_x_0:
[----:B------:R-:W1:Y:S01]  /*01c0*/  LDCU.64 UR4, c[0x0][0x380] ;  /* 0x00007000ff0477ac */ /* 0x000e620008000a00 */
[----:B------:R-:W-:Y:S02]  /*01d0*/  MOV R6, 0x210 ;  /* 0x0000021000067802 */ /* 0x000fe40000000f00 */
[----:B-1----:R-:W-:-:S04]  /*01e0*/  LEA R2, P0, R18, UR4, 0x2 ;  /* 0x0000000412027c11 */ /* 0x002fc8000f8010ff */
[----:B------:R-:W-:-:S09]  /*01f0*/  LEA.HI.X R3, R18, UR5, RZ, 0x2, P0 ;  /* 0x0000000512037c11 */ /* 0x000fd200080f14ff */
[----:B------:R-:W-:Y:S05]  /*0200*/  CALL.REL.NOINC `($_ZN8kernel_533sum_with_thread_wide_memcpy_asyncEPfmS0_$_ZN8kernel_514copy_to_sharedEPA9_6float4Pv) ;  /* 0x0000000c00347944 */ /* 0x000fea0003c00000 */
[----:B------:R-:W-:Y:S05]  /*0210*/  WARPSYNC.ALL ;  /* 0x0000000000007948 */ /* 0x000fea0003800000 */
[----:B------:R-:W1:Y:S01]  /*0220*/  S2R R9, SR_TID.X ;  /* 0x0000000000097919 */ /* 0x000e620000002100 */
[----:B------:R-:W-:Y:S01]  /*0230*/  MOV R0, 0x400 ;  /* 0x0000040000007802 */ /* 0x000fe20000000f00 */
[----:B------:R-:W-:Y:S01]  /*0240*/  BSSY.RECONVERGENT B0, `(.L_x_1) ;  /* 0x000006c000007945 */ /* 0x000fe20003800200 */
[----:B------:R-:W2:Y:S01]  /*0250*/  S2R R8, SR_CgaCtaId ;  /* 0x0000000000087919 */ /* 0x000ea20000008800 */
[----:B------:R-:W-:Y:S01]  /*0260*/  BAR.SYNC.DEFER_BLOCKING 0x0 ;  /* 0x0000000000007b1d */ /* 0x000fe20000010000 */
[----:B-1----:R-:W-:-:S13]  /*0270*/  ISETP.GT.U32.AND P0, PT, R9, 0x1f, PT ;  /* 0x0000001f0900780c */ /* 0x002fda0003f04070 */
[----:B------:R-:W-:Y:S02]  /*0280*/  @!P0 IADD3 R3, PT, PT, R0, 0x200, RZ ;  /* 0x0000020000038810 */ /* 0x000fe40007ffe0ff */
[----:B------:R-:W-:Y:S02]  /*0290*/  @!P0 SHF.R.U32.HI R2, RZ, 0x2, R9 ;  /* 0x00000002ff028819 */ /* 0x000fe40000011609 */
[C---:B--2---:R-:W-:Y:S01]  /*02a0*/  @!P0 LEA R5, R8.reuse, R3, 0x18 ;  /* 0x0000000308058211 */ /* 0x044fe200078ec0ff */
[----:B------:R-:W-:Y:S01]  /*02b0*/  IMAD.SHL.U32 R3, R9, 0x10, RZ ;  /* 0x0000001009037824 */ /* 0x000fe200078e00ff */
[----:B------:R-:W-:-:S03]  /*02c0*/  LEA R0, R8, R0, 0x18 ;  /* 0x0000000008007211 */ /* 0x000fc600078ec0ff */
[----:B------:R-:W-:Y:S01]  /*02d0*/  @!P0 IMAD R2, R2, 0x90, R5 ;  /* 0x0000009002028824 */ /* 0x000fe200078e0205 */
[C---:B------:R-:W-:Y:S02]  /*02e0*/  @!P0 LOP3.LUT R5, R3.reuse, 0x30, RZ, 0xc0, !PT ;  /* 0x0000003003058812 */ /* 0x040fe400078ec0ff */
[----:B------:R-:W-:Y:S02]  /*02f0*/  IADD3 R8, PT, PT, R3, R0, RZ ;  /* 0x0000000003087210 */ /* 0x000fe40007ffe0ff */
[----:B------:R-:W-:Y:S01]  /*0300*/  IADD3 R3, P1, PT, R18, R9, RZ ;  /* 0x0000000912037210 */ /* 0x000fe20007f3e0ff */
[----:B------:R-:W-:Y:S02]  /*0310*/  @!P0 IMAD.IADD R5, R2, 0x1, R5 ;  /* 0x0000000102058824 */ /* 0x000fe400078e0205 */
[----:B------:R-:W-:Y:S02]  /*0320*/  IMAD.MOV.U32 R2, RZ, RZ, RZ ;  /* 0x000000ffff027224 */ /* 0x000fe400078e00ff */
[----:B------:R-:W-:-:S02]  /*0330*/  IMAD.X R10, RZ, RZ, RZ, P1 ;  /* 0x000000ffff0a7224 */ /* 0x000fc400008e06ff */
[----:B------:R-:W1:Y:S04]  /*0340*/  @!P0 LDS.128 R4, [R5] ;  /* 0x0000000005048984 */ /* 0x000e680000000c00 */
[----:B-1----:R1:W-:Y:S01]  /*0350*/  @!P0 STS.128 [R8], R4 ;  /* 0x0000000408008388 */ /* 0x0023e20000000c00 */
[----:B------:R-:W-:Y:S01]  /*0360*/  BAR.SYNC.DEFER_BLOCKING 0x0 ;  /* 0x0000000000007b1d */ /* 0x000fe20000010000 */
[----:B------:R-:W-:-:S04]  /*0370*/  ISETP.GE.U32.AND P0, PT, R3, R16, PT ;  /* 0x000000100300720c */ /* 0x000fc80003f06070 */
[----:B------:R-:W-:-:S13]  /*0380*/  ISETP.GE.U32.AND.EX P0, PT, R10, R17, PT, P0 ;  /* 0x000000110a00720c */ /* 0x000fda0003f06100 */
[----:B-1----:R-:W-:Y:S05]  /*0390*/  @P0 BRA `(.L_x_2) ;  /* 0x0000000400580947 */ /* 0x002fea0003800000 */
[----:B------:R-:W1:Y:S01]  /*03a0*/  LDC R7, c[0x0][0x360] ;  /* 0x0000d800ff077b82 */ /* 0x000e620000000800 */
[----:B------:R-:W-:Y:S01]  /*03b0*/  MOV R6, R3 ;  /* 0x0000000300067202 */ /* 0x000fe20000000f00 */
[----:B------:R-:W-:Y:S03]  /*03c0*/  BSSY.RECONVERGENT B1, `(.L_x_3) ;  /* 0x0000024000017945 */ /* 0x000fe60003800200 */
[----:B-1----:R-:W-:-:S04]  /*03d0*/  IADD3 R3, P1, PT, R7, R6, RZ ;  /* 0x0000000607037210 */ /* 0x002fc80007f3e0ff */
[----:B------:R-:W-:Y:S01]  /*03e0*/  ISETP.GE.U32.AND P0, PT, R3, R16, PT ;  /* 0x000000100300720c */ /* 0x000fe20003f06070 */
[----:B------:R-:W-:Y:S01]  /*03f0*/  IMAD.X R2, RZ, RZ, R10, P1 ;  /* 0x000000ffff027224 */ /* 0x000fe200008e060a */
[----:B------:R-:W-:-:S04]  /*0400*/  ISETP.GT.U32.AND P1, PT, R16, R3, PT ;  /* 0x000000031000720c */ /* 0x000fc80003f24070 */
[----:B------:R-:W-:Y:S02]  /*0410*/  ISETP.GE.U32.AND.EX P0, PT, R2, R17, PT, P0 ;  /* 0x000000110200720c */ /* 0x000fe40003f06100 */
[CC--:B------:R-:W-:Y:S02]  /*0420*/  ISETP.GT.U32.AND.EX P1, PT, R17.reuse, R2.reuse, PT, P1 ;  /* 0x000000021100720c */ /* 0x0c0fe40003f24110 */
[----:B------:R-:W-:Y:S02]  /*0430*/  SEL R11, RZ, 0x1, P0 ;  /* 0x00000001ff0b7807 */ /* 0x000fe40000000000 */
[-C--:B------:R-:W-:Y:S02]  /*0440*/  SEL R14, R16, R3.reuse, P1 ;  /* 0x00000003100e7207 */ /* 0x080fe40000800000 */
[----:B------:R-:W-:Y:S02]  /*0450*/  SEL R13, R17, R2, P1 ;  /* 0x00000002110d7207 */ /* 0x000fe40000800000 */
[----:B------:R-:W-:-:S04]  /*0460*/  IADD3 R14, P0, P1, R14, -R3, -R11 ;  /* 0x800000030e0e7210 */ /* 0x000fc8000791e80b */
[----:B------:R-:W-:-:S04]  /*0470*/  IADD3.X R13, PT, PT, R13, -0x1, ~R2, P0, P1 ;  /* 0xffffffff0d0d7810 */ /* 0x000fc800007e2c02 */
[----:B------:R-:W-:-:S13]  /*0480*/  ISETP.NE.U32.AND P0, PT, R13, RZ, PT ;  /* 0x000000ff0d00720c */ /* 0x000fda0003f05070 */
[----:B------:R-:W-:Y:S05]  /*0490*/  @P0 BRA `(.L_x_4) ;  /* 0x0000000000500947 */ /* 0x000fea0003800000 */
[----:B------:R-:W1:Y:S01]  /*04a0*/  I2F.U32.RP R4, R7 ;  /* 0x0000000700047306 */ /* 0x000e620000209000 */
[----:B------:R-:W-:-:S07]  /*04b0*/  ISETP.NE.U32.AND P2, PT, R7, RZ, PT ;  /* 0x000000ff0700720c */ /* 0x000fce0003f45070 */
[----:B-1----:R-:W1:Y:S02]  /*04c0*/  MUFU.RCP R4, R4 ;  /* 0x0000000400047308 */ /* 0x002e640000001000 */
[----:B-1----:R-:W-:-:S06]  /*04d0*/  VIADD R2, R4, 0xffffffe ;  /* 0x0ffffffe04027836 */ /* 0x002fcc0000000000 */
[----:B------:R1:W2:Y:S02]  /*04e0*/  F2I.FTZ.U32.TRUNC.NTZ R3, R2 ;  /* 0x0000000200037305 */ /* 0x0002a4000021f000 */
[----:B-1----:R-:W-:Y:S01]  /*04f0*/  IMAD.MOV.U32 R2, RZ, RZ, RZ ;  /* 0x000000ffff027224 */ /* 0x002fe200078e00ff */
[----:B--2---:R-:W-:-:S05]  /*0500*/  IADD3 R12, PT, PT, RZ, -R3, RZ ;  /* 0x80000003ff0c7210 */ /* 0x004fca0007ffe0ff */
[----:B------:R-:W-:-:S04]  /*0510*/  IMAD R5, R12, R7, RZ ;  /* 0x000000070c057224 */ /* 0x000fc800078e02ff */
[----:B------:R-:W-:-:S06]  /*0520*/  IMAD.HI.U32 R3, R3, R5, R2 ;  /* 0x0000000503037227 */ /* 0x000fcc00078e0002 */
[----:B------:R-:W-:-:S04]  /*0530*/  IMAD.HI.U32 R2, R3, R14, RZ ;  /* 0x0000000e03027227 */ /* 0x000fc800078e00ff */
[----:B------:R-:W-:-:S04]  /*0540*/  IMAD.MOV R3, RZ, RZ, -R2 ;  /* 0x000000ffff037224 */ /* 0x000fc800078e0a02 */
[----:B------:R-:W-:Y:S02]  /*0550*/  IMAD R14, R7, R3, R14 ;  /* 0x00000003070e7224 */ /* 0x000fe400078e020e */
[----:B------:R-:W-:-:S03]  /*0560*/  HFMA2 R3, -RZ, RZ, 0, 0 ;  /* 0x00000000ff037431 */ /* 0x000fc600000001ff */
[----:B------:R-:W-:-:S13]  /*0570*/  ISETP.GE.U32.AND P0, PT, R14, R7, PT ;  /* 0x000000070e00720c */ /* 0x000fda0003f06070 */
[----:B------:R-:W-:Y:S01]  /*0580*/  @P0 IADD3 R14, PT, PT, R14, -R7, RZ ;  /* 0x800000070e0e0210 */ /* 0x000fe20007ffe0ff */
[----:B------:R-:W-:-:S03]  /*0590*/  @P0 VIADD R2, R2, 0x1 ;  /* 0x0000000102020836 */ /* 0x000fc60000000000 */
[----:B------:R-:W-:-:S13]  /*05a0*/  ISETP.GE.U32.AND P1, PT, R14, R7, PT ;  /* 0x000000070e00720c */ /* 0x000fda0003f26070 */
[----:B------:R-:W-:Y:S01]  /*05b0*/  @P1 VIADD R2, R2, 0x1 ;  /* 0x0000000102021836 */ /* 0x000fe20000000000 */
[----:B------:R-:W-:Y:S01]  /*05c0*/  @!P2 LOP3.LUT R2, RZ, R7, RZ, 0x33, !PT ;  /* 0x00000007ff02a212 */ /* 0x000fe200078e33ff */
[----:B------:R-:W-:Y:S06]  /*05d0*/  BRA `(.L_x_5) ;  /* 0x0000000000087947 */ /* 0x000fec0003800000 */
.L_x_4:
[----:B------:R-:W-:-:S07]  /*05e0*/  MOV R12, 0x600 ;  /* 0x00000600000c7802 */ /* 0x000fce0000000f00 */
[----:B------:R-:W-:Y:S05]  /*05f0*/  CALL.REL.NOINC `($__internal_0_$__cuda_sm20_div_u64) ;  /* 0x00000008009c7944 */ /* 0x000fea0003c00000 */
.L_x_5:
[----:B------:R-:W-:Y:S05]  /*0600*/  BSYNC.RECONVERGENT B1 ;  /* 0x0000000000017941 */ /* 0x000fea0003800200 */
.L_x_3:
[----:B------:R-:W-:Y:S01]  /*0610*/  IADD3 R5, P0, PT, R2, R11, RZ ;  /* 0x0000000b02057210 */ /* 0x000fe20007f1e0ff */
[----:B------:R-:W-:Y:S03]  /*0620*/  BSSY.RECONVERGENT B1, `(.L_x_6) ;  /* 0x0000018000017945 */ /* 0x000fe60003800200 */
[C---:B------:R-:W-:Y:S01]  /*0630*/  LOP3.LUT R4, R5.reuse, 0x3, RZ, 0xc0, !PT ;  /* 0x0000000305047812 */ /* 0x040fe200078ec0ff */
[----:B------:R-:W-:Y:S01]  /*0640*/  IMAD.X R2, RZ, RZ, R3, P0 ;  /* 0x000000ffff027224 */ /* 0x000fe200000e0603 */
[----:B------:R-:W-:Y:S02]  /*0650*/  ISETP.GE.U32.AND P0, PT, R5, 0x3, PT ;  /* 0x000000030500780c */ /* 0x000fe40003f06070 */
[----:B------:R-:W-:Y:S02]  /*0660*/  ISETP.NE.U32.AND P1, PT, R4, 0x3, PT ;  /* 0x000000030400780c */ /* 0x000fe40003f25070 */
[----:B------:R-:W-:Y:S01]  /*0670*/  ISETP.GE.U32.AND.EX P0, PT, R2, RZ, PT, P0 ;  /* 0x000000ff0200720c */ /* 0x000fe20003f06100 */
[----:B------:R-:W-:Y:S01]  /*0680*/  IMAD.MOV.U32 R2, RZ, RZ, RZ ;  /* 0x000000ffff027224 */ /* 0x000fe200078e00ff */
[----:B------:R-:W-:-:S13]  /*0690*/  ISETP.NE.AND.EX P1, PT, RZ, RZ, PT, P1 ;  /* 0x000000ffff00720c */ /* 0x000fda0003f25310 */
[----:B------:R-:W-:Y:S05]  /*06a0*/  @!P1 BRA `(.L_x_7) ;  /* 0x00000000003c9947 */ /* 0x000fea0003800000 */
[----:B------:R-:W-:Y:S01]  /*06b0*/  IADD3 R5, PT, PT, R5, 0x1, RZ ;  /* 0x0000000105057810 */ /* 0x000fe20007ffe0ff */
[----:B------:R-:W-:Y:S01]  /*06c0*/  IMAD R4, R9, 0x4, R0 ;  /* 0x0000000409047824 */ /* 0x000fe200078e0200 */
[----:B------:R-:W-:Y:S01]  /*06d0*/  MOV R2, RZ ;  /* 0x000000ff00027202 */ /* 0x000fe20000000f00 */
[----:B------:R-:W-:Y:S01]  /*06e0*/  IMAD.MOV.U32 R11, RZ, RZ, RZ ;  /* 0x000000ffff0b7224 */ /* 0x000fe200078e00ff */
[----:B------:R-:W-:-:S07]  /*06f0*/  LOP3.LUT R5, R5, 0x3, RZ, 0xc0, !PT ;  /* 0x0000000305057812 */ /* 0x000fce00078ec0ff */
.L_x_8:
[----:B------:R1:W2:Y:S01]  /*0700*/  LDS R3, [R4] ;  /* 0x0000000004037984 */ /* 0x0002a20000000800 */
[----:B------:R-:W-:Y:S02]  /*0710*/  IADD3 R5, P1, PT, R5, -0x1, RZ ;  /* 0xffffffff05057810 */ /* 0x000fe40007f3e0ff */
[----:B------:R-:W-:Y:S02]  /*0720*/  IADD3 R6, P2, PT, R7, R6, RZ ;  /* 0x0000000607067210 */ /* 0x000fe40007f5e0ff */
[----:B------:R-:W-:Y:S02]  /*0730*/  IADD3.X R11, PT, PT, R11, -0x1, RZ, P1, !PT ;  /* 0xffffffff0b0b7810 */ /* 0x000fe40000ffe4ff */
[----:B------:R-:W-:Y:S01]  /*0740*/  ISETP.NE.U32.AND P1, PT, R5, RZ, PT ;  /* 0x000000ff0500720c */ /* 0x000fe20003f25070 */
[----:B------:R-:W-:Y:S02]  /*0750*/  IMAD.X R10, RZ, RZ, R10, P2 ;  /* 0x000000ffff0a7224 */ /* 0x000fe400010e060a */
[----:B-1----:R-:W-:Y:S01]  /*0760*/  IMAD R4, R7, 0x4, R4 ;  /* 0x0000000407047824 */ /* 0x002fe200078e0204 */
[----:B------:R-:W-:Y:S01]  /*0770*/  ISETP.NE.AND.EX P1, PT, R11, RZ, PT, P1 ;  /* 0x000000ff0b00720c */ /* 0x000fe20003f25310 */
[----:B--2---:R-:W-:-:S12]  /*0780*/  FADD R2, R3, R2 ;  /* 0x0000000203027221 */ /* 0x004fd80000000000 */
[----:B------:R-:W-:Y:S05]  /*0790*/  @P1 BRA `(.L_x_8) ;  /* 0xfffffffc00d81947 */ /* 0x000fea000383ffff */
.L_x_7:
[----:B------:R-:W-:Y:S05]  /*07a0*/  BSYNC.RECONVERGENT B1 ;  /* 0x0000000000017941 */ /* 0x000fea0003800200 */
.L_x_6:
[----:B------:R-:W-:Y:S05]  /*07b0*/  @!P0 BRA `(.L_x_2) ;  /* 0x0000000000508947 */ /* 0x000fea0003800000 */
[----:B------:R-:W-:-:S05]  /*07c0*/  SHF.L.U32 R19, R19, 0x9, RZ ;  /* 0x0000000913137819 */ /* 0x000fca00000006ff */
[----:B------:R-:W-:-:S04]  /*07d0*/  IMAD R19, R6, 0x4, -R19 ;  /* 0x0000000406137824 */ /* 0x000fc800078e0a13 */
[----:B------:R-:W-:-:S07]  /*07e0*/  IMAD.IADD R4, R0, 0x1, R19 ;  /* 0x0000000100047824 */ /* 0x000fce00078e0213 */
.L_x_9:
[C---:B------:R-:W-:Y:S01]  /*07f0*/  LEA R5, R7.reuse, R4, 0x2 ;  /* 0x0000000407057211 */ /* 0x040fe200078e10ff */
[----:B------:R1:W2:Y:S01]  /*0800*/  LDS R3, [R4] ;  /* 0x0000000004037984 */ /* 0x0002a20000000800 */
[C-C-:B------:R-:W-:Y:S01]  /*0810*/  IMAD R11, R7.reuse, 0x8, R4.reuse ;  /* 0x00000008070b7824 */ /* 0x140fe200078e0204 */
[C---:B------:R-:W-:Y:S01]  /*0820*/  LEA R6, P0, R7.reuse, R6, 0x2 ;  /* 0x0000000607067211 */ /* 0x040fe200078010ff */
[C-C-:B------:R-:W-:Y:S01]  /*0830*/  IMAD R13, R7.reuse, 0xc, R4.reuse ;  /* 0x0000000c070d7824 */ /* 0x140fe200078e0204 */
[----:B------:R-:W3:Y:S02]  /*0840*/  LDS R12, [R5] ;  /* 0x00000000050c7984 */ /* 0x000ee40000000800 */
[C---:B------:R-:W-:Y:S02]  /*0850*/  LEA.HI.X R10, R7.reuse, R10, RZ, 0x2, P0 ;  /* 0x0000000a070a7211 */ /* 0x040fe400000f14ff */
[----:B------:R-:W4:Y:S01]  /*0860*/  LDS R14, [R11] ;  /* 0x000000000b0e7984 */ /* 0x000f220000000800 */
[----:B------:R-:W-:Y:S01]  /*0870*/  ISETP.GE.U32.AND P0, PT, R6, R16, PT ;  /* 0x000000100600720c */ /* 0x000fe20003f06070 */
[----:B-1----:R-:W-:-:S02]  /*0880*/  IMAD R4, R7, 0x10, R4 ;  /* 0x0000001007047824 */ /* 0x002fc400078e0204 */
[----:B------:R-:W1:Y:S01]  /*0890*/  LDS R18, [R13] ;  /* 0x000000000d127984 */ /* 0x000e620000000800 */
[----:B------:R-:W-:Y:S01]  /*08a0*/  ISETP.GE.U32.AND.EX P0, PT, R10, R17, PT, P0 ;  /* 0x000000110a00720c */ /* 0x000fe20003f06100 */
[----:B--2---:R-:W-:-:S04]  /*08b0*/  FADD R3, R3, R2 ;  /* 0x0000000203037221 */ /* 0x004fc80000000000 */
[----:B---3--:R-:W-:-:S04]  /*08c0*/  FADD R3, R3, R12 ;  /* 0x0000000c03037221 */ /* 0x008fc80000000000 */
[----:B----4-:R-:W-:-:S04]  /*08d0*/  FADD R3, R3, R14 ;  /* 0x0000000e03037221 */ /* 0x010fc80000000000 */
[----:B-1----:R-:W-:Y:S01]  /*08e0*/  FADD R2, R3, R18 ;  /* 0x0000001203027221 */ /* 0x002fe20000000000 */
[----:B------:R-:W-:Y:S06]  /*08f0*/  @!P0 BRA `(.L_x_9) ;  /* 0xfffffffc00bc8947 */ /* 0x000fec000383ffff */
.L_x_2:
[----:B------:R-:W-:Y:S05]  /*0900*/  BSYNC.RECONVERGENT B0 ;  /* 0x0000000000007941 */ /* 0x000fea0003800200 */
.L_x_1:
[----:B------:R-:W-:Y:S01]  /*0910*/  BAR.SYNC.DEFER_BLOCKING 0x0 ;  /* 0x0000000000007b1d */ /* 0x000fe20000010000 */
[C---:B------:R-:W-:Y:S01]  /*0920*/  ISETP.NE.AND P0, PT, R9.reuse, RZ, PT ;  /* 0x000000ff0900720c */ /* 0x040fe20003f05270 */
[----:B------:R-:W-:-:S05]  /*0930*/  IMAD R9, R9, -0xc, R8 ;  /* 0xfffffff409097824 */ /* 0x000fca00078e0208 */
[----:B------:R1:W-:Y:S01]  /*0940*/  STS [R9], R2 ;  /* 0x0000000209007388 */ /* 0x0003e20000000800 */
[----:B------:R-:W-:Y:S06]  /*0950*/  BAR.SYNC.DEFER_BLOCKING 0x0 ;  /* 0x0000000000007b1d */ /* 0x000fec0000010000 */
[----:B------:R-:W-:Y:S05]  /*0960*/  @P0 EXIT ;  /* 0x000000000000094d */ /* 0x000fea0003800000 */
[----:B------:R-:W2:Y:S01]  /*0970*/  LDCU UR5, c[0x0][0x360] ;  /* 0x00006c00ff0577ac */ /* 0x000ea20008000800 */
[----:B------:R-:W-:Y:S02]  /*0980*/  HFMA2 R19, -RZ, RZ, 0, 0 ;  /* 0x00000000ff137431 */ /* 0x000fe400000001ff */
[----:B------:R-:W-:Y:S01]  /*0990*/  IMAD.MOV.U32 R3, RZ, RZ, RZ ;  /* 0x000000ffff037224 */ /* 0x000fe200078e00ff */
[----:B--2---:R-:W-:Y:S02]  /*09a0*/  UISETP.GE.U32.AND UP0, UPT, UR5, 0x10, UPT ;  /* 0x000000100500788c */ /* 0x004fe4000bf06070 */
[----:B------:R-:W-:-:S07]  /*09b0*/  ULOP3.LUT UR8, UR5, 0xf, URZ, 0xc0, !UPT ;  /* 0x0000000f05087892 */ /* 0x000fce000f8ec0ff */
[----:B------:R-:W-:Y:S05]  /*09c0*/  BRA.U !UP0, `(.L_x_10) ;  /* 0x00000001087c7547 */ /* 0x000fea000b800000 */
[----:B------:R-:W-:Y:S01]  /*09d0*/  ULOP3.LUT UR6, UR5, 0x7f0, URZ, 0xc0, !UPT ;  /* 0x000007f005067892 */ /* 0x000fe2000f8ec0ff */
[----:B-1----:R-:W-:Y:S01]  /*09e0*/  VIADD R2, R0, 0x20 ;  /* 0x0000002000027836 */ /* 0x002fe20000000000 */
[----:B------:R-:W-:Y:S01]  /*09f0*/  MOV R19, RZ ;  /* 0x000000ff00137202 */ /* 0x000fe20000000f00 */
[----:B------:R-:W-:-:S03]  /*0a00*/  UMOV UR4, URZ ;  /* 0x000000ff00047c82 */ /* 0x000fc60008000000 */
[----:B------:R-:W-:-:S07]  /*0a10*/  IMAD.U32 R3, RZ, RZ, UR6 ;  /* 0x00000006ff037e24 */ /* 0x000fce000f8e00ff */
.L_x_11:
[----:B------:R-:W1:Y:S01]  /*0a20*/  LDS.128 R4, [R2+-0x20] ;  /* 0xffffe00002047984 */ /* 0x000e620000000c00 */
[----:B------:R-:W-:-:S03]  /*0a30*/  UIADD3 UR6, UP0, UPT, UR6, -0x10, URZ ;  /* 0xfffffff006067890 */ /* 0x000fc6000ff1e0ff */
[----:B------:R-:W2:Y:S01]  /*0a40*/  LDS.128 R8, [R2+-0x10] ;  /* 0xfffff00002087984 */ /* 0x000ea20000000c00 */
[----:B------:R-:W-:Y:S02]  /*0a50*/  UIADD3.X UR4, UPT, UPT, UR4, -0x1, URZ, UP0, !UPT ;  /* 0xffffffff04047890 */ /* 0x000fe400087fe4ff */
[----:B------:R-:W-:Y:S01]  /*0a60*/  UISETP.NE.U32.AND UP0, UPT, UR6, URZ, UPT ;  /* 0x000000ff0600728c */ /* 0x000fe2000bf05070 */
[----:B------:R-:W3:Y:S03]  /*0a70*/  LDS.128 R12, [R2] ;  /* 0x00000000020c7984 */ /* 0x000ee60000000c00 */
[----:B------:R-:W-:Y:S01]  /*0a80*/  UISETP.NE.AND.EX UP0, UPT, UR4, URZ, UPT, UP0 ;  /* 0x000000ff0400728c */ /* 0x000fe2000bf05300 */
[----:B-1----:R-:W-:Y:S02]  /*0a90*/  FADD R4, R4, R19 ;  /* 0x0000001304047221 */ /* 0x002fe40000000000 */
[----:B------:R1:W4:Y:S02]  /*0aa0*/  LDS.128 R16, [R2+0x10] ;  /* 0x0000100002107984 */ /* 0x0003240000000c00 */
[----:B------:R-:W-:-:S04]  /*0ab0*/  FADD R5, R4, R5 ;  /* 0x0000000504057221 */ /* 0x000fc80000000000 */
[----:B------:R-:W-:Y:S01]  /*0ac0*/  FADD R6, R5, R6 ;  /* 0x0000000605067221 */ /* 0x000fe20000000000 */
[----:B-1----:R-:W-:-:S03]  /*0ad0*/  VIADD R2, R2, 0x40 ;  /* 0x0000004002027836 */ /* 0x002fc60000000000 */
[----:B------:R-:W-:-:S04]  /*0ae0*/  FADD R7, R6, R7 ;  /* 0x0000000706077221 */ /* 0x000fc80000000000 */
[----:B--2---:R-:W-:-:S04]  /*0af0*/  FADD R8, R7, R8 ;  /* 0x0000000807087221 */ /* 0x004fc80000000000 */
[----:B------:R-:W-:-:S04]  /*0b00*/  FADD R9, R8, R9 ;  /* 0x0000000908097221 */ /* 0x000fc80000000000 */
[----:B------:R-:W-:-:S04]  /*0b10*/  FADD R10, R9, R10 ;  /* 0x0000000a090a7221 */ /* 0x000fc80000000000 */
[----:B------:R-:W-:-:S04]  /*0b20*/  FADD R11, R10, R11 ;  /* 0x0000000b0a0b7221 */ /* 0x000fc80000000000 */
[----:B---3--:R-:W-:-:S04]  /*0b30*/  FADD R12, R11, R12 ;  /* 0x0000000c0b0c7221 */ /* 0x008fc80000000000 */
[----:B------:R-:W-:-:S04]  /*0b40*/  FADD R13, R12, R13 ;  /* 0x0000000d0c0d7221 */ /* 0x000fc80000000000 */
[----:B------:R-:W-:-:S04]  /*0b50*/  FADD R14, R13, R14 ;  /* 0x0000000e0d0e7221 */ /* 0x000fc80000000000 */
[----:B------:R-:W-:-:S04]  /*0b60*/  FADD R15, R14, R15 ;  /* 0x0000000f0e0f7221 */ /* 0x000fc80000000000 */
[----:B----4-:R-:W-:-:S04]  /*0b70*/  FADD R16, R15, R16 ;  /* 0x000000100f107221 */ /* 0x010fc80000000000 */
[----:B------:R-:W-:-:S04]  /*0b80*/  FADD R17, R16, R17 ;  /* 0x0000001110117221 */ /* 0x000fc80000000000 */
[----:B------:R-:W-:-:S04]  /*0b90*/  FADD R18, R17, R18 ;  /* 0x0000001211127221 */ /* 0x000fc80000000000 */
[----:B------:R-:W-:Y:S01]  /*0ba0*/  FADD R19, R18, R19 ;  /* 0x0000001312137221 */ /* 0x000fe20000000000 */
[----:B------:R-:W-:Y:S06]  /*0bb0*/  BRA.U UP0, `(.L_x_11) ;  /* 0xfffffffd00987547 */ /* 0x000fec000b83ffff */
.L_x_10:
[----:B------:R-:W-:Y:S01]  /*0bc0*/  UISETP.NE.U32.AND UP0, UPT, UR8, URZ, UPT ;  /* 0x000000ff0800728c */ /* 0x000fe2000bf05070 */
[----:B------:R-:W2:Y:S03]  /*0bd0*/  LDCU.64 UR6, c[0x0][0x358] ;  /* 0x00006b00ff0677ac */ /* 0x000ea60008000a00 */
[----:B------:R-:W-:-:S09]  /*0be0*/  UISETP.NE.AND.EX UP0, UPT, URZ, URZ, UPT, UP0 ;  /* 0x000000ffff00728c */ /* 0x000fd2000bf05300 */
[----:B------:R-:W-:Y:S05]  /*0bf0*/  BRA.U !UP0, `(.L_x_12) ;  /* 0x0000000108ac7547 */ /* 0x000fea000b800000 */
[----:B------:R-:W-:Y:S02]  /*0c00*/  UISETP.GE.U32.AND UP1, UPT, UR8, 0x8, UPT ;  /* 0x000000080800788c */ /* 0x000fe4000bf26070 */
[----:B------:R-:W-:Y:S02]  /*0c10*/  ULOP3.LUT UR4, UR5, 0x7, URZ, 0xc0, !UPT ;  /* 0x0000000705047892 */ /* 0x000fe4000f8ec0ff */
[----:B------:R-:W-:Y:S02]  /*0c20*/  UISETP.GE.U32.AND.EX UP1, UPT, URZ, URZ, UPT, UP1 ;  /* 0x000000ffff00728c */ /* 0x000fe4000bf26110 */
[----:B------:R-:W-:-:S04]  /*0c30*/  UISETP.NE.U32.AND UP0, UPT, UR4, URZ, UPT ;  /* 0x000000ff0400728c */ /* 0x000fc8000bf05070 */
[----:B------:R-:W-:-:S03]  /*0c40*/  UISETP.NE.AND.EX UP0, UPT, URZ, URZ, UPT, UP0 ;  /* 0x000000ffff00728c */ /* 0x000fc6000bf05300 */
[----:B------:R-:W-:Y:S08]  /*0c50*/  BRA.U !UP1, `(.L_x_13) ;  /* 0x0000000109307547 */ /* 0x000ff0000b800000 */
[C---:B-1----:R-:W-:Y:S01]  /*0c60*/  LEA R2, R3.reuse, R0, 0x2 ;  /* 0x0000000003027211 */ /* 0x042fe200078e10ff */
[----:B------:R-:W-:-:S04]  /*0c70*/  VIADD R3, R3, 0x8 ;  /* 0x0000000803037836 */ /* 0x000fc80000000000 */
[----:B------:R-:W1:Y:S04]  /*0c80*/  LDS.128 R4, [R2] ;  /* 0x0000000002047984 */ /* 0x000e680000000c00 */
[----:B------:R-:W3:Y:S01]  /*0c90*/  LDS.128 R8, [R2+0x10] ;  /* 0x0000100002087984 */ /* 0x000ee20000000c00 */
[----:B-1----:R-:W-:-:S04]  /*0ca0*/  FADD R4, R19, R4 ;  /* 0x0000000413047221 */ /* 0x002fc80000000000 */
[----:B------:R-:W-:-:S04]  /*0cb0*/  FADD R5, R4, R5 ;  /* 0x0000000504057221 */ /* 0x000fc80000000000 */
[----:B------:R-:W-:-:S04]  /*0cc0*/  FADD R6, R5, R6 ;  /* 0x0000000605067221 */ /* 0x000fc80000000000 */
[----:B------:R-:W-:-:S04]  /*0cd0*/  FADD R7, R6, R7 ;  /* 0x0000000706077221 */ /* 0x000fc80000000000 */
[----:B---3--:R-:W-:-:S04]  /*0ce0*/  FADD R8, R7, R8 ;  /* 0x0000000807087221 */ /* 0x008fc80000000000 */
[----:B------:R-:W-:-:S04]  /*0cf0*/  FADD R9, R8, R9 ;  /* 0x0000000908097221 */ /* 0x000fc80000000000 */
[----:B------:R-:W-:-:S04]  /*0d00*/  FADD R10, R9, R10 ;  /* 0x0000000a090a7221 */ /* 0x000fc80000000000 */
[----:B------:R-:W-:-:S07]  /*0d10*/  FADD R19, R10, R11 ;  /* 0x0000000b0a137221 */ /* 0x000fce0000000000 */
.L_x_13:
[----:B------:R-:W-:Y:S05]  /*0d20*/  BRA.U !UP0, `(.L_x_12) ;  /* 0x0000000108607547 */ /* 0x000fea000b800000 */
[----:B------:R-:W-:Y:S02]  /*0d30*/  UISETP.GE.U32.AND UP1, UPT, UR4, 0x4, UPT ;  /* 0x000000040400788c */ /* 0x000fe4000bf26070 */
[----:B------:R-:W-:Y:S02]  /*0d40*/  ULOP3.LUT UR5, UR5, 0x3, URZ, 0xc0, !UPT ;  /* 0x0000000305057892 */ /* 0x000fe4000f8ec0ff */
[----:B------:R-:W-:Y:S02]  /*0d50*/  UISETP.GE.U32.AND.EX UP1, UPT, URZ, URZ, UPT, UP1 ;  /* 0x000000ffff00728c */ /* 0x000fe4000bf26110 */
[----:B------:R-:W-:Y:S01]  /*0d60*/  UISETP.NE.U32.AND UP0, UPT, UR5, URZ, UPT ;  /* 0x000000ff0500728c */ /* 0x000fe2000bf05070 */
[----:B------:R-:W-:-:S03]  /*0d70*/  UMOV UR4, URZ ;  /* 0x000000ff00047c82 */ /* 0x000fc60008000000 */
[----:B------:R-:W-:-:S03]  /*0d80*/  UISETP.NE.AND.EX UP0, UPT, UR4, URZ, UPT, UP0 ;  /* 0x000000ff0400728c */ /* 0x000fc6000bf05300 */
[----:B------:R-:W-:Y:S08]  /*0d90*/  BRA.U !UP1, `(.L_x_14) ;  /* 0x00000001091c7547 */ /* 0x000ff0000b800000 */
[C---:B------:R-:W-:Y:S01]  /*0da0*/  IMAD R4, R3.reuse, 0x4, R0 ;  /* 0x0000000403047824 */ /* 0x040fe200078e0200 */
[----:B------:R-:W-:-:S05]  /*0db0*/  IADD3 R3, PT, PT, R3, 0x4, RZ ;  /* 0x0000000403037810 */ /* 0x000fca0007ffe0ff */
[----:B------:R-:W1:Y:S02]  /*0dc0*/  LDS.128 R4, [R4] ;  /* 0x0000000004047984 */ /* 0x000e640000000c00 */
[----:B-1----:R-:W-:-:S04]  /*0dd0*/  FADD R2, R19, R4 ;  /* 0x0000000413027221 */ /* 0x002fc80000000000 */
[----:B------:R-:W-:-:S04]  /*0de0*/  FADD R5, R2, R5 ;  /* 0x0000000502057221 */ /* 0x000fc80000000000 */
[----:B------:R-:W-:-:S04]  /*0df0*/  FADD R6, R5, R6 ;  /* 0x0000000605067221 */ /* 0x000fc80000000000 */
[----:B------:R-:W-:-:S07]  /*0e00*/  FADD R19, R6, R7 ;  /* 0x0000000706137221 */ /* 0x000fce0000000000 */
.L_x_14:
[----:B------:R-:W-:Y:S05]  /*0e10*/  BRA.U !UP0, `(.L_x_12) ;  /* 0x0000000108247547 */ /* 0x000fea000b800000 */
[----:B------:R-:W-:-:S07]  /*0e20*/  IMAD R0, R3, 0x4, R0 ;  /* 0x0000000403007824 */ /* 0x000fce00078e0200 */
.L_x_15:
[----:B-1----:R1:W3:Y:S01]  /*0e30*/  LDS R2, [R0] ;  /* 0x0000000000027984 */ /* 0x0022e20000000800 */
[----:B------:R-:W-:-:S04]  /*0e40*/  UIADD3 UR5, UP0, UPT, UR5, -0x1, URZ ;  /* 0xffffffff05057890 */ /* 0x000fc8000ff1e0ff */
[----:B------:R-:W-:Y:S02]  /*0e50*/  UIADD3.X UR4, UPT, UPT, UR4, -0x1, URZ, UP0, !UPT ;  /* 0xffffffff04047890 */ /* 0x000fe400087fe4ff */
[----:B------:R-:W-:Y:S01]  /*0e60*/  UISETP.NE.U32.AND UP0, UPT, UR5, URZ, UPT ;  /* 0x000000ff0500728c */ /* 0x000fe2000bf05070 */
[----:B-1----:R-:W-:-:S03]  /*0e70*/  IADD3 R0, PT, PT, R0, 0x4, RZ ;  /* 0x0000000400007810 */ /* 0x002fc60007ffe0ff */
[----:B------:R-:W-:Y:S01]  /*0e80*/  UISETP.NE.AND.EX UP0, UPT, UR4, URZ, UPT, UP0 ;  /* 0x000000ff0400728c */ /* 0x000fe2000bf05300 */
[----:B---3--:R-:W-:-:S08]  /*0e90*/  FADD R19, R2, R19 ;  /* 0x0000001302137221 */ /* 0x008fd00000000000 */
[----:B------:R-:W-:Y:S05]  /*0ea0*/  BRA.U UP0, `(.L_x_15) ;  /* 0xfffffffd00e07547 */ /* 0x000fea000b83ffff */
.L_x_12:
[----:B-1----:R-:W2:Y:S02]  /*0eb0*/  LDC.64 R2, c[0x0][0x390] ;  /* 0x0000e400ff027b82 */ /* 0x002ea40000000a00 */
[----:B--2---:R-:W-:Y:S01]  /*0ec0*/  REDG.E.ADD.F32.FTZ.RN.STRONG.GPU desc[UR6][R2.64], R19 ;  /* 0x00000013020079a6 */ /* 0x004fe2000c12f306 */
[----:B------:R-:W-:Y:S05]  /*0ed0*/  EXIT ;  /* 0x000000000000794d */ /* 0x000fea0003800000 */
        .type           $_ZN8kernel_533sum_with_thread_wide_memcpy_asyncEPfmS0_$_ZN8kernel_514copy_to_sharedEPA9_6float4Pv,@function
        .size           $_ZN8kernel_533sum_with_thread_wide_memcpy_asyncEPfmS0_$_ZN8kernel_514copy_to_sharedEPA9_6float4Pv,($__internal_0_$__cuda_sm20_div_u64 - $_ZN8kernel_533sum_with_thread_wide_memcpy_asyncEPfmS0_$_ZN8kernel_514copy_to_sharedEPA9_6float4Pv)
$_ZN8kernel_533sum_with_thread_wide_memcpy_asyncEPfmS0_$_ZN8kernel_514copy_to_sharedEPA9_6float4Pv:
[----:B------:R-:W1:Y:S01]  /*0ee0*/  S2R R7, SR_TID.X ;  /* 0x0000000000077919 */ /* 0x000e620000002100 */
[----:B------:R-:W-:Y:S01]  /*0ef0*/  BSSY.RECONVERGENT B0, `(.L_x_16) ;  /* 0x0000012000007945 */ /* 0x000fe20003800200 */
[----:B-1----:R-:W-:-:S13]  /*0f00*/  ISETP.GT.U32.AND P0, PT, R7, 0x1f, PT ;  /* 0x0000001f0700780c */ /* 0x002fda0003f04070 */
[----:B------:R-:W-:Y:S05]  /*0f10*/  @P0 BRA `(.L_x_17) ;  /* 0x00000000003c0947 */ /* 0x000fea0003800000 */
[----:B------:R-:W1:Y:S01]  /*0f20*/  S2R R5, SR_CgaCtaId ;  /* 0x0000000000057919 */ /* 0x000e620000008800 */
[----:B------:R-:W-:Y:S01]  /*0f30*/  MOV R0, 0x400 ;  /* 0x0000040000007802 */ /* 0x000fe20000000f00 */
[----:B------:R-:W2:Y:S01]  /*0f40*/  LDCU.64 UR4, c[0x0][0x358] ;  /* 0x00006b00ff0477ac */ /* 0x000ea20008000a00 */
[----:B------:R-:W-:-:S04]  /*0f50*/  IMAD.WIDE.U32 R2, R7, 0x10, R2 ;  /* 0x0000001007027825 */ /* 0x000fc800078e0002 */
[----:B------:R-:W-:Y:S01]  /*0f60*/  VIADD R4, R0, 0x200 ;  /* 0x0000020000047836 */ /* 0x000fe20000000000 */
[----:B------:R-:W-:-:S04]  /*0f70*/  SHF.R.U32.HI R0, RZ, 0x2, R7 ;  /* 0x00000002ff007819 */ /* 0x000fc80000011607 */
[----:B-1----:R-:W-:Y:S02]  /*0f80*/  LEA R5, R5, R4, 0x18 ;  /* 0x0000000405057211 */ /* 0x002fe400078ec0ff */
[----:B------:R-:W-:-:S03]  /*0f90*/  SHF.L.U32 R4, R7, 0x4, RZ ;  /* 0x0000000407047819 */ /* 0x000fc600000006ff */
[----:B------:R-:W-:Y:S01]  /*0fa0*/  IMAD R0, R0, 0x90, R5 ;  /* 0x0000009000007824 */ /* 0x000fe200078e0205 */
[----:B------:R-:W-:-:S05]  /*0fb0*/  LOP3.LUT R5, R4, 0x30, RZ, 0xc0, !PT ;  /* 0x0000003004057812 */ /* 0x000fca00078ec0ff */
[----:B------:R-:W-:-:S05]  /*0fc0*/  IMAD.IADD R5, R0, 0x1, R5 ;  /* 0x0000000100057824 */ /* 0x000fca00078e0205 */
[----:B------:R-:W-:Y:S01]  /*0fd0*/  @!PT LDS RZ, [RZ] ;  /* 0x00000000fffff984 */ /* 0x000fe20000000800 */
[----:B------:R-:W-:Y:S01]  /*0fe0*/  @!PT LDS RZ, [RZ] ;  /* 0x00000000fffff984 */ /* 0x000fe20000000800 */
[----:B------:R-:W-:Y:S01]  /*0ff0*/  @!PT LDS RZ, [RZ] ;  /* 0x00000000fffff984 */ /* 0x000fe20000000800 */
[----:B--2---:R1:W-:Y:S02]  /*1000*/  LDGSTS.E.BYPASS.128 [R5], desc[UR4][R2.64] ;  /* 0x0000000002057fae */ /* 0x0043e4000b981804 */
.L_x_17:
[----:B------:R-:W-:Y:S05]  /*1010*/  BSYNC.RECONVERGENT B0 ;  /* 0x0000000000007941 */ /* 0x000fea0003800200 */
.L_x_16:
[----:B------:R-:W0:Y:S01]  /*1020*/  LDGDEPBAR ;  /* 0x00000000000079af */ /* 0x000e220000000000 */
[----:B-1----:R-:W-:Y:S01]  /*1030*/  MOV R2, R6 ;  /* 0x0000000600027202 */ /* 0x002fe20000000f00 */
[----:B------:R-:W-:Y:S01]  /*1040*/  IMAD.MOV.U32 R3, RZ, RZ, 0x0 ;  /* 0x00000000ff037424 */ /* 0x000fe200078e00ff */
[----:B------:R-:W-:-:S04]  /*1050*/  DEPBAR.LE SB0, 0x0 ;  /* 0x000080000000791a */ /* 0x000fc80000000000 */
[----:B------:R-:W-:Y:S05]  /*1060*/  RET.REL.NODEC R2 `(_ZN8kernel_533sum_with_thread_wide_memcpy_asyncEPfmS0_) ;  /* 0xffffffec02e47950 */ /* 0x000fea0003c3ffff */
        .weak           $__internal_0_$__cuda_sm20_div_u64
        .type           $__internal_0_$__cuda_sm20_div_u64,@function
        .size           $__internal_0_$__cuda_sm20_div_u64,(.L_x_20 - $__internal_0_$__cuda_sm20_div_u64)
$__internal_0_$__cuda_sm20_div_u64:
[----:B------:R-:W-:Y:S01]  /*1070*/  MOV R20, R7 ;  /* 0x0000000700147202 */ /* 0x000fe20000000f00 */
[----:B------:R-:W-:-:S04]  /*1080*/  IMAD.MOV.U32 R21, RZ, RZ, RZ ;  /* 0x000000ffff157224 */ /* 0x000fc800078e00ff */
[----:B------:R-:W1:Y:S08]  /*1090*/  I2F.U64.RP R15, R20 ;  /* 0x00000014000f7312 */ /* 0x000e700000309000 */
[----:B-1----:R-:W1:Y:S02]  /*10a0*/  MUFU.RCP R15, R15 ;  /* 0x0000000f000f7308 */ /* 0x002e640000001000 */
[----:B-1----:R-:W-:-:S06]  /*10b0*/  IADD3 R2, PT, PT, R15, 0x1ffffffe, RZ ;  /* 0x1ffffffe0f027810 */ /* 0x002fcc0007ffe0ff */
[----:B------:R-:W1:Y:S02]  /*10c0*/  F2I.U64.TRUNC R2, R2 ;  /* 0x0000000200027311 */ /* 0x000e64000020d800 */
[----:B-1----:R-:W-:-:S04]  /*10d0*/  IMAD.WIDE.U32 R4, R2, R7, RZ ;  /* 0x0000000702047225 */ /* 0x002fc800078e00ff */
[----:B------:R-:W-:Y:S01]  /*10e0*/  IMAD R5, R3, R7, R5 ;  /* 0x0000000703057224 */ /* 0x000fe200078e0205 */
[----:B------:R-:W-:-:S05]  /*10f0*/  IADD3 R23, P0, PT, RZ, -R4, RZ ;  /* 0x80000004ff177210 */ /* 0x000fca0007f1e0ff */
[----:B------:R-:W-:-:S04]  /*1100*/  IMAD.HI.U32 R4, R2, R23, RZ ;  /* 0x0000001702047227 */ /* 0x000fc800078e00ff */
[----:B------:R-:W-:Y:S01]  /*1110*/  IMAD.X R25, RZ, RZ, ~R5, P0 ;  /* 0x000000ffff197224 */ /* 0x000fe200000e0e05 */
[----:B------:R-:W-:-:S03]  /*1120*/  MOV R5, R2 ;  /* 0x0000000200057202 */ /* 0x000fc60000000f00 */
[-C--:B------:R-:W-:Y:S02]  /*1130*/  IMAD R21, R3, R25.reuse, RZ ;  /* 0x0000001903157224 */ /* 0x080fe400078e02ff */
[----:B------:R-:W-:-:S04]  /*1140*/  IMAD.WIDE.U32 R4, P0, R2, R25, R4 ;  /* 0x0000001902047225 */ /* 0x000fc80007800004 */
[----:B------:R-:W-:-:S04]  /*1150*/  IMAD.HI.U32 R25, R3, R25, RZ ;  /* 0x0000001903197227 */ /* 0x000fc800078e00ff */
[----:B------:R-:W-:-:S05]  /*1160*/  IMAD.HI.U32 R4, P1, R3, R23, R4 ;  /* 0x0000001703047227 */ /* 0x000fca0007820004 */
[----:B------:R-:W-:Y:S01]  /*1170*/  IADD3 R5, P2, PT, R21, R4, RZ ;  /* 0x0000000415057210 */ /* 0x000fe20007f5e0ff */
[----:B------:R-:W-:-:S04]  /*1180*/  IMAD.X R4, R25, 0x1, R3, P0 ;  /* 0x0000000119047824 */ /* 0x000fc800000e0603 */
[----:B------:R-:W-:Y:S01]  /*1190*/  IMAD.WIDE.U32 R2, R5, R7, RZ ;  /* 0x0000000705027225 */ /* 0x000fe200078e00ff */
[----:B------:R-:W-:Y:S02]  /*11a0*/  IADD3.X R15, PT, PT, RZ, RZ, R4, P2, P1 ;  /* 0x000000ffff0f7210 */ /* 0x000fe400017e2404 */
[----:B------:R-:W-:-:S03]  /*11b0*/  IADD3 R21, P0, PT, RZ, -R2, RZ ;  /* 0x80000002ff157210 */ /* 0x000fc60007f1e0ff */
[----:B------:R-:W-:Y:S02]  /*11c0*/  IMAD R2, R15, R7, R3 ;  /* 0x000000070f027224 */ /* 0x000fe400078e0203 */
[----:B------:R-:W-:Y:S02]  /*11d0*/  HFMA2 R3, -RZ, RZ, 0, 0 ;  /* 0x00000000ff037431 */ /* 0x000fe400000001ff */
[----:B------:R-:W-:Y:S01]  /*11e0*/  IMAD.HI.U32 R4, R5, R21, RZ ;  /* 0x0000001505047227 */ /* 0x000fe200078e00ff */
[----:B------:R-:W-:-:S05]  /*11f0*/  IADD3.X R2, PT, PT, RZ, ~R2, RZ, P0, !PT ;  /* 0x80000002ff027210 */ /* 0x000fca00007fe4ff */
[----:B------:R-:W-:-:S04]  /*1200*/  IMAD.WIDE.U32 R4, P0, R5, R2, R4 ;  /* 0x0000000205047225 */ /* 0x000fc80007800004 */
[C---:B------:R-:W-:Y:S02]  /*1210*/  IMAD R18, R15.reuse, R2, RZ ;  /* 0x000000020f127224 */ /* 0x040fe400078e02ff */
[----:B------:R-:W-:-:S04]  /*1220*/  IMAD.HI.U32 R5, P1, R15, R21, R4 ;  /* 0x000000150f057227 */ /* 0x000fc80007820004 */
[----:B------:R-:W-:Y:S01]  /*1230*/  IMAD.HI.U32 R2, R15, R2, RZ ;  /* 0x000000020f027227 */ /* 0x000fe200078e00ff */
[----:B------:R-:W-:-:S03]  /*1240*/  IADD3 R5, P2, PT, R18, R5, RZ ;  /* 0x0000000512057210 */ /* 0x000fc60007f5e0ff */
[----:B------:R-:W-:Y:S02]  /*1250*/  IMAD.X R15, R2, 0x1, R15, P0 ;  /* 0x00000001020f7824 */ /* 0x000fe400000e060f */
[----:B------:R-:W-:-:S03]  /*1260*/  IMAD.HI.U32 R2, R5, R14, RZ ;  /* 0x0000000e05027227 */ /* 0x000fc600078e00ff */
[----:B------:R-:W-:Y:S01]  /*1270*/  IADD3.X R15, PT, PT, RZ, RZ, R15, P2, P1 ;  /* 0x000000ffff0f7210 */ /* 0x000fe200017e240f */
[----:B------:R-:W-:-:S04]  /*1280*/  IMAD.WIDE.U32 R2, R5, R13, R2 ;  /* 0x0000000d05027225 */ /* 0x000fc800078e0002 */
[C---:B------:R-:W-:Y:S02]  /*1290*/  IMAD R5, R15.reuse, R13, RZ ;  /* 0x0000000d0f057224 */ /* 0x040fe400078e02ff */
[----:B------:R-:W-:-:S04]  /*12a0*/  IMAD.HI.U32 R2, P0, R15, R14, R2 ;  /* 0x0000000e0f027227 */ /* 0x000fc80007800002 */
[----:B------:R-:W-:Y:S01]  /*12b0*/  IMAD.HI.U32 R15, R15, R13, RZ ;  /* 0x0000000d0f0f7227 */ /* 0x000fe200078e00ff */
[----:B------:R-:W-:-:S03]  /*12c0*/  IADD3 R4, P1, PT, R5, R2, RZ ;  /* 0x0000000205047210 */ /* 0x000fc60007f3e0ff */
[----:B------:R-:W-:-:S05]  /*12d0*/  IMAD.X R2, RZ, RZ, R15, P0 ;  /* 0x000000ffff027224 */ /* 0x000fca00000e060f */
[----:B------:R-:W-:Y:S01]  /*12e0*/  IADD3.X R5, PT, PT, RZ, R2, RZ, P1, !PT ;  /* 0x00000002ff057210 */ /* 0x000fe20000ffe4ff */
[----:B------:R-:W-:-:S04]  /*12f0*/  IMAD.WIDE.U32 R2, R4, R7, RZ ;  /* 0x0000000704027225 */ /* 0x000fc800078e00ff */
[----:B------:R-:W-:Y:S01]  /*1300*/  IMAD R18, R5, R7, R3 ;  /* 0x0000000705127224 */ /* 0x000fe200078e0203 */
[----:B------:R-:W-:-:S04]  /*1310*/  IADD3 R20, P0, PT, -R2, R14, RZ ;  /* 0x0000000e02147210 */ /* 0x000fc80007f1e1ff */
[----:B------:R-:W-:Y:S01]  /*1320*/  IADD3 R14, P1, PT, -R7, R20, RZ ;  /* 0x00000014070e7210 */ /* 0x000fe20007f3e1ff */
[----:B------:R-:W-:Y:S01]  /*1330*/  IMAD.X R18, R13, 0x1, ~R18, P0 ;  /* 0x000000010d127824 */ /* 0x000fe200000e0e12 */
[----:B------:R-:W-:Y:S02]  /*1340*/  ISETP.GE.U32.AND P0, PT, R20, R7, PT ;  /* 0x000000071400720c */ /* 0x000fe40003f06070 */
[----:B------:R-:W-:Y:S02]  /*1350*/  IADD3 R13, P2, PT, R4, 0x1, RZ ;  /* 0x00000001040d7810 */ /* 0x000fe40007f5e0ff */
[C---:B------:R-:W-:Y:S02]  /*1360*/  ISETP.GE.U32.AND.EX P0, PT, R18.reuse, RZ, PT, P0 ;  /* 0x000000ff1200720c */ /* 0x040fe40003f06100 */
[----:B------:R-:W-:Y:S02]  /*1370*/  IADD3.X R3, PT, PT, R18, -0x1, RZ, P1, !PT ;  /* 0xffffffff12037810 */ /* 0x000fe40000ffe4ff */
[----:B------:R-:W-:-:S02]  /*1380*/  IADD3.X R2, PT, PT, RZ, R5, RZ, P2, !PT ;  /* 0x00000005ff027210 */ /* 0x000fc400017fe4ff */
[----:B------:R-:W-:Y:S02]  /*1390*/  SEL R14, R14, R20, P0 ;  /* 0x000000140e0e7207 */ /* 0x000fe40000000000 */
[----:B------:R-:W-:Y:S02]  /*13a0*/  SEL R13, R13, R4, P0 ;  /* 0x000000040d0d7207 */ /* 0x000fe40000000000 */
[----:B------:R-:W-:Y:S02]  /*13b0*/  SEL R3, R3, R18, P0 ;  /* 0x0000001203037207 */ /* 0x000fe40000000000 */
[----:B------:R-:W-:Y:S02]  /*13c0*/  SEL R4, R2, R5, P0 ;  /* 0x0000000502047207 */ /* 0x000fe40000000000 */
[----:B------:R-:W-:Y:S02]  /*13d0*/  ISETP.GE.U32.AND P0, PT, R14, R7, PT ;  /* 0x000000070e00720c */ /* 0x000fe40003f06070 */
[----:B------:R-:W-:-:S02]  /*13e0*/  IADD3 R2, P2, PT, R13, 0x1, RZ ;  /* 0x000000010d027810 */ /* 0x000fc40007f5e0ff */
[----:B------:R-:W-:Y:S02]  /*13f0*/  ISETP.GE.U32.AND.EX P0, PT, R3, RZ, PT, P0 ;  /* 0x000000ff0300720c */ /* 0x000fe40003f06100 */
[----:B------:R-:W-:Y:S01]  /*1400*/  ISETP.NE.U32.AND P1, PT, R7, RZ, PT ;  /* 0x000000ff0700720c */ /* 0x000fe20003f25070 */
[----:B------:R-:W-:Y:S01]  /*1410*/  IMAD.X R3, RZ, RZ, R4, P2 ;  /* 0x000000ffff037224 */ /* 0x000fe200010e0604 */
[----:B------:R-:W-:Y:S02]  /*1420*/  SEL R2, R2, R13, P0 ;  /* 0x0000000d02027207 */ /* 0x000fe40000000000 */
[----:B------:R-:W-:Y:S02]  /*1430*/  MOV R13, 0x0 ;  /* 0x00000000000d7802 */ /* 0x000fe40000000f00 */
[----:B------:R-:W-:Y:S02]  /*1440*/  ISETP.NE.AND.EX P1, PT, RZ, RZ, PT, P1 ;  /* 0x000000ffff00720c */ /* 0x000fe40003f25310 */
[----:B------:R-:W-:-:S02]  /*1450*/  SEL R3, R3, R4, P0 ;  /* 0x0000000403037207 */ /* 0x000fc40000000000 */
[----:B------:R-:W-:Y:S02]  /*1460*/  SEL R2, R2, 0xffffffff, P1 ;  /* 0xffffffff02027807 */ /* 0x000fe40000800000 */
[----:B------:R-:W-:Y:S01]  /*1470*/  SEL R3, R3, 0xffffffff, P1 ;  /* 0xffffffff03037807 */ /* 0x000fe20000800000 */
[----:B------:R-:W-:Y:S06]  /*1480*/  RET.REL.NODEC R12 `(_ZN8kernel_533sum_with_thread_wide_memcpy_asyncEPfmS0_) ;  /* 0xffffffe80cdc7950 */ /* 0x000fec0003c3ffff */
.L_x_18:
[----:B------:R-:W-:-:S00]  /*1490*/  BRA `(.L_x_18) ;  /* 0xfffffffc00fc7947 */ /* 0x000fc0000383ffff */
[----:B------:R-:W-:-:S00]  /*14a0*/  NOP ;  /* 0x0000000000007918 */ /* 0x000fc00000000000 */
        /* <DEDUP_REMOVED lines=13> */
.L_x_20:


//--------------------- .nv.global.init           --------------------------
	.section	.nv.global.init,"aw",@progbits
.nv.global.init:
	.type		$str,@object
	.size		$str,($str$1 - $str)
$str:
        /*0000*/ 	.byte	0x6e, 0x20, 0x25, 0x20, 0x42, 0x4c, 0x4f, 0x43, 0x4b, 0x5f, 0x54, 0x49, 0x4c, 0x45, 0x5f, 0x53
        /*0010*/ 	.byte	0x49, 0x5a, 0x45, 0x20, 0x3d, 0x3d, 0x20, 0x30, 0x00
	.type		$str$1,@object
	.size		$str$1,(__unnamed_1 - $str$1)
$str$1:
        /*0019*/ 	.byte	0x2f, 0x74, 0x6d, 0x70, 0x2f, 0x73, 0x61, 0x73, 0x73, 0x5f, 0x63, 0x75, 0x5f, 0x6b, 0x63, 0x79
        /*0029*/ 	.byte	0x6f, 0x74, 0x73, 0x61, 0x6a, 0x2f, 0x6b, 0x2e, 0x63, 0x75, 0x00
	.type		__unnamed_1,@object
	.size		__unnamed_1,(.L_0 - __unnamed_1)
__unnamed_1:
        /*0034*/ 	.byte	0x76, 0x6f, 0x69, 0x64, 0x20, 0x6b, 0x65, 0x72, 0x6e, 0x65, 0x6c, 0x5f, 0x35, 0x3a, 0x3a, 0x73
        /*0044*/ 	.byte	0x75, 0x6d, 0x5f, 0x77, 0x69, 0x74, 0x68, 0x5f, 0x74, 0x68, 0x72, 0x65, 0x61, 0x64, 0x5f, 0x77
        /*0054*/ 	.byte	0x69, 0x64, 0x65, 0x5f, 0x6d, 0x65, 0x6d, 0x63, 0x70, 0x79, 0x5f, 0x61, 0x73, 0x79, 0x6e, 0x63
        /*0064*/ 	.byte	0x28, 0x66, 0x6c, 0x6f, 0x61, 0x74, 0x20, 0x2a, 0x2c, 0x20, 0x75, 0x6e, 0x73, 0x69, 0x67, 0x6e
        /*0074*/ 	.byte	0x65, 0x64, 0x20, 0x6c, 0x6f, 0x6e, 0x67, 0x2c, 0x20, 0x66, 0x6c, 0x6f, 0x61, 0x74, 0x20, 0x2a
        /*0084*/ 	.byte	0x29, 0x00
.L_0:


//--------------------- .nv.shared._ZN8kernel_533sum_with_thread_wide_memcpy_asyncEPfmS0_ --------------------------
	.section	.nv.shared._ZN8kernel_533sum_with_thread_wide_memcpy_asyncEPfmS0_,"aw",@nobits
	.sectionflags	@""
	.align	16
.nv.shared._ZN8kernel_533sum_with_thread_wide_memcpy_asyncEPfmS0_:
	.zero		2688


//--------------------- .nv.shared.reserved.0     --------------------------
	.section	.nv.shared.reserved.0,"aw",@nobits
	.weak		__nv_reservedSMEM_offset_0_alias
	.size		__nv_reservedSMEM_offset_0_alias, 0, 64
	.other		__nv_reservedSMEM_offset_0_alias,@"STO_CUDA_RESERVED_SHARED STV_DEFAULT"
__nv_reservedSMEM_offset_0_alias:
	.zero		0
	.zero		64


//--------------------- .nv.constant0._ZN8kernel_533sum_with_thread_wide_memcpy_asyncEPfmS0_ --------------------------
	.section	.nv.constant0._ZN8kernel_533sum_with_thread_wide_memcpy_asyncEPfmS0_,"a",@progbits
	.sectionflags	@""
	.align	4
.nv.constant0._ZN8kernel_533sum_with_thread_wide_memcpy_asyncEPfmS0_:
	.zero		920


//--------------------- SYMBOLS --------------------------

	.type		.nv.reservedSmem.offset0,@object
	.size		.nv.reservedSmem.offset0,0x4
	.type		.nv.reservedSmem.cap,@object
	.size		.nv.reservedSmem.cap,0x4
	.type		__assertfail,@function
